//
// Generated by NVIDIA NVVM Compiler
//
// Compiler Build ID: CL-36424714
// Cuda compilation tools, release 13.0, V13.0.88
// Based on NVVM 20.0.0
//

.version 9.0
.target sm_100
.address_size 64

	// .globl	_Z3abcPfPKfS1_S1_

.visible .entry _Z3abcPfPKfS1_S1_(
	.param .u64 .ptr .align 1 _Z3abcPfPKfS1_S1__param_0,
	.param .u64 .ptr .align 1 _Z3abcPfPKfS1_S1__param_1,
	.param .u64 .ptr .align 1 _Z3abcPfPKfS1_S1__param_2,
	.param .u64 .ptr .align 1 _Z3abcPfPKfS1_S1__param_3
)
{
	.reg .b32 	%r<2>;
	.reg .b32 	%f<5>;
	.reg .b64 	%rd<14>;

	ld.param.u64 	%rd1, [_Z3abcPfPKfS1_S1__param_0];
	ld.param.u64 	%rd2, [_Z3abcPfPKfS1_S1__param_1];
	ld.param.u64 	%rd3, [_Z3abcPfPKfS1_S1__param_2];
	ld.param.u64 	%rd4, [_Z3abcPfPKfS1_S1__param_3];
	cvta.to.global.u64 	%rd5, %rd1;
	cvta.to.global.u64 	%rd6, %rd4;
	cvta.to.global.u64 	%rd7, %rd3;
	cvta.to.global.u64 	%rd8, %rd2;
	mov.u32 	%r1, %tid.x;
	mul.wide.u32 	%rd9, %r1, 4;
	add.s64 	%rd10, %rd8, %rd9;
	ld.global.f32 	%f1, [%rd10];
	add.s64 	%rd11, %rd7, %rd9;
	ld.global.f32 	%f2, [%rd11];
	add.s64 	%rd12, %rd6, %rd9;
	ld.global.f32 	%f3, [%rd12];
	fma.rn.f32 	%f4, %f1, %f2, %f3;
	add.s64 	%rd13, %rd5, %rd9;
	st.global.f32 	[%rd13], %f4;
	ret;

}


// ===== COMPILED SASS (sm_100) =====

	.target	sm_100

	.elftype	@"ET_EXEC"


//--------------------- .note.nv.tkinfo           --------------------------
	.section	.note.nv.tkinfo,"",@"SHT_NOTE"
	.sectionflags	@"SHF_NOTE_NV_TKINFO"
	.tkinfo
        /*0018*/ 	.word	0x00000002
        /*0030*/ 	.string	""
        /*0030*/ 	.string	"ptxas"
        /*0030*/ 	.string	"Cuda compilation tools, release 13.0, V13.0.88"
        /*0030*/ 	.string	"Build cuda_13.0.r13.0/compiler.36424714_0"
        /*0030*/ 	.string	"-arch sm_100 -m 64 "



//--------------------- .note.nv.cuinfo           --------------------------
	.section	.note.nv.cuinfo,"",@"SHT_NOTE"
	.sectionflags	@"SHF_NOTE_NV_CUINFO"
        /*0018*/ 	.short	0x0002
        /*001a*/ 	.short	0x0064
        /*001c*/ 	.short	0x0082
	.zero		2


//--------------------- .nv.info                  --------------------------
	.section	.nv.info,"",@"SHT_CUDA_INFO"
	.align	4


	//----- nvinfo : EIATTR_REGCOUNT
	.align		4
        /*0000*/ 	.byte	0x04, 0x2f
        /*0002*/ 	.short	(.L_1 - .L_0)
	.align		4
.L_0:
        /*0004*/ 	.word	index@(_Z3abcPfPKfS1_S1_)
        /*0008*/ 	.word	0x0000000e


	//----- nvinfo : EIATTR_FRAME_SIZE
	.align		4
.L_1:
        /*000c*/ 	.byte	0x04, 0x11
        /*000e*/ 	.short	(.L_3 - .L_2)
	.align		4
.L_2:
        /*0010*/ 	.word	index@(_Z3abcPfPKfS1_S1_)
        /*0014*/ 	.word	0x00000000


	//----- nvinfo : EIATTR_MIN_STACK_SIZE
	.align		4
.L_3:
        /*0018*/ 	.byte	0x04, 0x12
        /*001a*/ 	.short	(.L_5 - .L_4)
	.align		4
.L_4:
        /*001c*/ 	.word	index@(_Z3abcPfPKfS1_S1_)
        /*0020*/ 	.word	0x00000000
.L_5:


//--------------------- .nv.compat                --------------------------
	.section	.nv.compat,"",@"SHT_CUDA_COMPAT_INFO"
	.align	4
        /*0000*/ 	.byte	0x02, 0x09, 0x00, 0x00, 0x02, 0x02, 0x01, 0x00, 0x02, 0x05, 0x05, 0x00, 0x03, 0x07, 0x01, 0x01
        /*0010*/ 	.byte	0x02, 0x03, 0x00, 0x00, 0x02, 0x06, 0x01, 0x00, 0x04, 0x0b, 0x08, 0x00, 0x09, 0x00, 0x00, 0x00
        /*0020*/ 	.byte	0x00, 0x00, 0x00, 0x00


//--------------------- .nv.info._Z3abcPfPKfS1_S1_ --------------------------
	.section	.nv.info._Z3abcPfPKfS1_S1_,"",@"SHT_CUDA_INFO"
	.sectionflags	@""
	.align	4


	//----- nvinfo : EIATTR_CUDA_API_VERSION
	.align		4
        /*0000*/ 	.byte	0x04, 0x37
        /*0002*/ 	.short	(.L_7 - .L_6)
.L_6:
        /*0004*/ 	.word	0x00000082


	//----- nvinfo : EIATTR_KPARAM_INFO
	.align		4
.L_7:
        /*0008*/ 	.byte	0x04, 0x17
        /*000a*/ 	.short	(.L_9 - .L_8)
.L_8:
        /*000c*/ 	.word	0x00000000
        /*0010*/ 	.short	0x0003
        /*0012*/ 	.short	0x0018
        /*0014*/ 	.byte	0x00, 0xf5, 0x21, 0x00


	//----- nvinfo : EIATTR_KPARAM_INFO
	.align		4
.L_9:
        /*0018*/ 	.byte	0x04, 0x17
        /*001a*/ 	.short	(.L_11 - .L_10)
.L_10:
        /*001c*/ 	.word	0x00000000
        /*0020*/ 	.short	0x0002
        /*0022*/ 	.short	0x0010
        /*0024*/ 	.byte	0x00, 0xf5, 0x21, 0x00


	//----- nvinfo : EIATTR_KPARAM_INFO
	.align		4
.L_11:
        /*0028*/ 	.byte	0x04, 0x17
        /*002a*/ 	.short	(.L_13 - .L_12)
.L_12:
        /*002c*/ 	.word	0x00000000
        /*0030*/ 	.short	0x0001
        /*0032*/ 	.short	0x0008
        /*0034*/ 	.byte	0x00, 0xf5, 0x21, 0x00


	//----- nvinfo : EIATTR_KPARAM_INFO
	.align		4
.L_13:
        /*0038*/ 	.byte	0x04, 0x17
        /*003a*/ 	.short	(.L_15 - .L_14)
.L_14:
        /*003c*/ 	.word	0x00000000
        /*0040*/ 	.short	0x0000
        /*0042*/ 	.short	0x0000
        /*0044*/ 	.byte	0x00, 0xf5, 0x21, 0x00


	//----- nvinfo : EIATTR_SPARSE_MMA_MASK
	.align		4
.L_15:
        /*0048*/ 	.byte	0x03, 0x50
        /*004a*/ 	.short	0x0000


	//----- nvinfo : EIATTR_MAXREG_COUNT
	.align		4
        /*004c*/ 	.byte	0x03, 0x1b
        /*004e*/ 	.short	0x00ff


	//----- nvinfo : EIATTR_MERCURY_ISA_VERSION
	.align		4
        /*0050*/ 	.byte	0x03, 0x5f
        /*0052*/ 	.short	0x0101


	//----- nvinfo : EIATTR_VRC_CTA_INIT_COUNT
	.align		4
        /*0054*/ 	.byte	0x02, 0x4a
	.zero		1
	.zero		1


	//----- nvinfo : EIATTR_EXIT_INSTR_OFFSETS
	.align		4
        /*0058*/ 	.byte	0x04, 0x1c
        /*005a*/ 	.short	(.L_17 - .L_16)


	//   ....[0]....
.L_16:
        /*005c*/ 	.word	0x00000100


	//----- nvinfo : EIATTR_CBANK_PARAM_SIZE
	.align		4
.L_17:
        /*0060*/ 	.byte	0x03, 0x19
        /*0062*/ 	.short	0x0020


	//----- nvinfo : EIATTR_PARAM_CBANK
	.align		4
        /*0064*/ 	.byte	0x04, 0x0a
        /*0066*/ 	.short	(.L_19 - .L_18)
	.align		4
.L_18:
        /*0068*/ 	.word	index@(.nv.constant0._Z3abcPfPKfS1_S1_)
        /*006c*/ 	.short	0x0380
        /*006e*/ 	.short	0x0020


	//----- nvinfo : EIATTR_SW_WAR
	.align		4
.L_19:
        /*0070*/ 	.byte	0x04, 0x36
        /*0072*/ 	.short	(.L_21 - .L_20)
.L_20:
        /*0074*/ 	.word	0x00000008
.L_21:


//--------------------- .nv.callgraph             --------------------------
	.section	.nv.callgraph,"",@"SHT_CUDA_CALLGRAPH"
	.align	4
	.sectionentsize	8
	.align		4
        /*0000*/ 	.word	0x00000000
	.align		4
        /*0004*/ 	.word	0xffffffff
	.align		4
        /*0008*/ 	.word	0x00000000
	.align		4
        /*000c*/ 	.word	0xfffffffe
	.align		4
        /*0010*/ 	.word	0x00000000
	.align		4
        /*0014*/ 	.word	0xfffffffd
	.align		4
        /*0018*/ 	.word	0x00000000
	.align		4
        /*001c*/ 	.word	0xfffffffc


//--------------------- .text._Z3abcPfPKfS1_S1_   --------------------------
	.section	.text._Z3abcPfPKfS1_S1_,"ax",@progbits
	.align	128
        .global         _Z3abcPfPKfS1_S1_
        .type           _Z3abcPfPKfS1_S1_,@function
        .size           _Z3abcPfPKfS1_S1_,(.L_x_1 - _Z3abcPfPKfS1_S1_)
        .other          _Z3abcPfPKfS1_S1_,@"STO_CUDA_ENTRY STV_DEFAULT"
_Z3abcPfPKfS1_S1_:
.text._Z3abcPfPKfS1_S1_:
[----:B------:R-:W-:Y:S01]  /*0000*/  LDC R1, c[0x0][0x37c] ;  /* 0x0000df00ff017b82 */ /* 0x000fe20000000800 */
[----:B------:R-:W0:Y:S07]  /*0010*/  S2R R11, SR_TID.X ;  /* 0x00000000000b7919 */ /* 0x000e2e0000002100 */
[----:B------:R-:W0:Y:S01]  /*0020*/  LDC.64 R2, c[0x0][0x388] ;  /* 0x0000e200ff027b82 */ /* 0x000e220000000a00 */
[----:B------:R-:W1:Y:S07]  /*0030*/  LDCU.64 UR4, c[0x0][0x358] ;  /* 0x00006b00ff0477ac */ /* 0x000e6e0008000a00 */
[----:B------:R-:W2:Y:S08]  /*0040*/  LDC.64 R4, c[0x0][0x390] ;  /* 0x0000e400ff047b82 */ /* 0x000eb00000000a00 */
[----:B------:R-:W3:Y:S08]  /*0050*/  LDC.64 R6, c[0x0][0x398] ;  /* 0x0000e600ff067b82 */ /* 0x000ef00000000a00 */
[----:B------:R-:W4:Y:S01]  /*0060*/  LDC.64 R8, c[0x0][0x380] ;  /* 0x0000e000ff087b82 */ /* 0x000f220000000a00 */
[----:B0-----:R-:W-:-:S04]  /*0070*/  IMAD.WIDE.U32 R2, R11, 0x4, R2 ;  /* 0x000000040b027825 */ /* 0x001fc800078e0002 */
[C---:B--2---:R-:W-:Y:S02]  /*0080*/  IMAD.WIDE.U32 R4, R11.reuse, 0x4, R4 ;  /* 0x000000040b047825 */ /* 0x044fe400078e0004 */
[----:B-1----:R-:W2:Y:S02]  /*0090*/  LDG.E R2, desc[UR4][R2.64] ;  /* 0x0000000402027981 */ /* 0x002ea4000c1e1900 */
[C---:B---3--:R-:W-:Y:S02]  /*00a0*/  IMAD.WIDE.U32 R6, R11.reuse, 0x4, R6 ;  /* 0x000000040b067825 */ /* 0x048fe400078e0006 */
[----:B------:R-:W2:Y:S04]  /*00b0*/  LDG.E R5, desc[UR4][R4.64] ;  /* 0x0000000404057981 */ /* 0x000ea8000c1e1900 */
[----:B------:R-:W2:Y:S01]  /*00c0*/  LDG.E R7, desc[UR4][R6.64] ;  /* 0x0000000406077981 */ /* 0x000ea2000c1e1900 */
[----:B----4-:R-:W-:-:S04]  /*00d0*/  IMAD.WIDE.U32 R8, R11, 0x4, R8 ;  /* 0x000000040b087825 */ /* 0x010fc800078e0008 */
[----:B--2---:R-:W-:-:S05]  /*00e0*/  FFMA R11, R2, R5, R7 ;  /* 0x00000005020b7223 */ /* 0x004fca0000000007 */
[----:B------:R-:W-:Y:S01]  /*00f0*/  STG.E desc[UR4][R8.64], R11 ;  /* 0x0000000b08007986 */ /* 0x000fe2000c101904 */
[----:B------:R-:W-:Y:S05]  /*0100*/  EXIT ;  /* 0x000000000000794d */ /* 0x000fea0003800000 */
.L_x_0:
[----:B------:R-:W-:-:S00]  /*0110*/  BRA `(.L_x_0) ;  /* 0xfffffffc00fc7947 */ /* 0x000fc0000383ffff */
[----:B------:R-:W-:-:S00]  /*0120*/  NOP ;  /* 0x0000000000007918 */ /* 0x000fc00000000000 */
        /* <DEDUP_REMOVED lines=13> */
.L_x_1:


//--------------------- .nv.shared.reserved.0     --------------------------
	.section	.nv.shared.reserved.0,"aw",@nobits
	.weak		__nv_reservedSMEM_offset_0_alias
	.size		__nv_reservedSMEM_offset_0_alias, 0, 64
	.other		__nv_reservedSMEM_offset_0_alias,@"STO_CUDA_RESERVED_SHARED STV_DEFAULT"
__nv_reservedSMEM_offset_0_alias:
	.zero		0
	.zero		64


//--------------------- .nv.constant0._Z3abcPfPKfS1_S1_ --------------------------
	.section	.nv.constant0._Z3abcPfPKfS1_S1_,"a",@progbits
	.sectionflags	@""
	.align	4
.nv.constant0._Z3abcPfPKfS1_S1_:
	.zero		928


//--------------------- SYMBOLS --------------------------

	.type		.nv.reservedSmem.offset0,@object
	.size		.nv.reservedSmem.offset0,0x4
